//
// Generated by NVIDIA NVVM Compiler
//
// Compiler Build ID: CL-36424714
// Cuda compilation tools, release 13.0, V13.0.88
// Based on NVVM 20.0.0
//

.version 9.0
.target sm_100
.address_size 64

	// .globl	_Z8reordenaiiiPi
.extern .func  (.param .b32 func_retval0) vprintf
(
	.param .b64 vprintf_param_0,
	.param .b64 vprintf_param_1
)
;
.global .align 1 .b8 $str[18] = {84, 97, 109, 97, 195, 177, 111, 32, 105, 110, 118, 97, 108, 105, 100, 111, 10};

.visible .entry _Z8reordenaiiiPi(
	.param .u32 _Z8reordenaiiiPi_param_0,
	.param .u32 _Z8reordenaiiiPi_param_1,
	.param .u32 _Z8reordenaiiiPi_param_2,
	.param .u64 .ptr .align 1 _Z8reordenaiiiPi_param_3
)
{
	.reg .pred 	%p<8>;
	.reg .b32 	%r<19>;
	.reg .b64 	%rd<9>;

	ld.param.u32 	%r2, [_Z8reordenaiiiPi_param_0];
	ld.param.u32 	%r3, [_Z8reordenaiiiPi_param_1];
	ld.param.u32 	%r4, [_Z8reordenaiiiPi_param_2];
	ld.param.u64 	%rd2, [_Z8reordenaiiiPi_param_3];
	cvta.to.global.u64 	%rd1, %rd2;
	mov.u32 	%r5, %tid.x;
	mov.u32 	%r6, %ntid.x;
	mov.u32 	%r7, %ctaid.x;
	mad.lo.s32 	%r1, %r6, %r7, %r5;
	setp.gt.s32 	%p1, %r2, 3;
	@%p1 bra 	$L__BB0_7;
	setp.ne.s32 	%p5, %r1, 0;
	@%p5 bra 	$L__BB0_9;
	setp.eq.s32 	%p6, %r2, 2;
	@%p6 bra 	$L__BB0_5;
	setp.ne.s32 	%p7, %r2, 3;
	@%p7 bra 	$L__BB0_6;
	ld.global.u32 	%r15, [%rd1];
	ld.global.u32 	%r16, [%rd1+8];
	st.global.u32 	[%rd1], %r16;
	st.global.u32 	[%rd1+8], %r15;
	bra.uni 	$L__BB0_9;
$L__BB0_5:
	ld.global.u32 	%r13, [%rd1];
	ld.global.u32 	%r14, [%rd1+4];
	st.global.u32 	[%rd1], %r14;
	st.global.u32 	[%rd1+4], %r13;
	bra.uni 	$L__BB0_9;
$L__BB0_6:
	mov.u64 	%rd7, $str;
	cvta.global.u64 	%rd8, %rd7;
	{ // callseq 0, 0
	.param .b64 param0;
	st.param.b64 	[param0], %rd8;
	.param .b64 param1;
	st.param.b64 	[param1], 0;
	.param .b32 retval0;
	call.uni (retval0), 
	vprintf, 
	(
	param0, 
	param1
	);
	ld.param.b32 	%r17, [retval0];
	} // callseq 0
	bra.uni 	$L__BB0_9;
$L__BB0_7:
	add.s32 	%r8, %r1, 1;
	setp.eq.s32 	%p2, %r8, %r3;
	setp.gt.s32 	%p3, %r4, 0;
	and.pred  	%p4, %p2, %p3;
	@%p4 bra 	$L__BB0_9;
	mul.wide.s32 	%rd3, %r1, 4;
	add.s64 	%rd4, %rd1, %rd3;
	ld.global.u32 	%r9, [%rd4];
	not.b32 	%r10, %r1;
	add.s32 	%r11, %r2, %r10;
	mul.wide.s32 	%rd5, %r11, 4;
	add.s64 	%rd6, %rd1, %rd5;
	ld.global.u32 	%r12, [%rd6];
	st.global.u32 	[%rd4], %r12;
	st.global.u32 	[%rd6], %r9;
$L__BB0_9:
	ret;

}


// ===== COMPILED SASS (sm_100) =====

	.target	sm_100

	.elftype	@"ET_EXEC"


//--------------------- .note.nv.tkinfo           --------------------------
	.section	.note.nv.tkinfo,"",@"SHT_NOTE"
	.sectionflags	@"SHF_NOTE_NV_TKINFO"
	.tkinfo
        /*0018*/ 	.word	0x00000002
        /*0030*/ 	.string	""
        /*0030*/ 	.string	"ptxas"
        /*0030*/ 	.string	"Cuda compilation tools, release 13.0, V13.0.88"
        /*0030*/ 	.string	"Build cuda_13.0.r13.0/compiler.36424714_0"
        /*0030*/ 	.string	"-arch sm_100 -m 64 "



//--------------------- .note.nv.cuinfo           --------------------------
	.section	.note.nv.cuinfo,"",@"SHT_NOTE"
	.sectionflags	@"SHF_NOTE_NV_CUINFO"
        /*0018*/ 	.short	0x0002
        /*001a*/ 	.short	0x0064
        /*001c*/ 	.short	0x0082
	.zero		2


//--------------------- .nv.info                  --------------------------
	.section	.nv.info,"",@"SHT_CUDA_INFO"
	.align	4


	//----- nvinfo : EIATTR_REGCOUNT
	.align		4
        /*0000*/ 	.byte	0x04, 0x2f
        /*0002*/ 	.short	(.L_2 - .L_1)
	.align		4
.L_1:
        /*0004*/ 	.word	index@(_Z8reordenaiiiPi)
        /*0008*/ 	.word	0x00000018


	//----- nvinfo : EIATTR_FRAME_SIZE
	.align		4
.L_2:
        /*000c*/ 	.byte	0x04, 0x11
        /*000e*/ 	.short	(.L_4 - .L_3)
	.align		4
.L_3:
        /*0010*/ 	.word	index@(_Z8reordenaiiiPi)
        /*0014*/ 	.word	0x00000000


	//----- nvinfo : EIATTR_MIN_STACK_SIZE
	.align		4
.L_4:
        /*0018*/ 	.byte	0x04, 0x12
        /*001a*/ 	.short	(.L_6 - .L_5)
	.align		4
.L_5:
        /*001c*/ 	.word	index@(_Z8reordenaiiiPi)
        /*0020*/ 	.word	0x00000000
.L_6:


//--------------------- .nv.compat                --------------------------
	.section	.nv.compat,"",@"SHT_CUDA_COMPAT_INFO"
	.align	4
        /*0000*/ 	.byte	0x02, 0x09, 0x00, 0x00, 0x02, 0x02, 0x01, 0x00, 0x02, 0x05, 0x05, 0x00, 0x03, 0x07, 0x01, 0x01
        /*0010*/ 	.byte	0x02, 0x03, 0x00, 0x00, 0x02, 0x06, 0x01, 0x00, 0x04, 0x0b, 0x08, 0x00, 0x09, 0x00, 0x00, 0x00
        /*0020*/ 	.byte	0x00, 0x00, 0x00, 0x00


//--------------------- .nv.info._Z8reordenaiiiPi --------------------------
	.section	.nv.info._Z8reordenaiiiPi,"",@"SHT_CUDA_INFO"
	.sectionflags	@""
	.align	4


	//----- nvinfo : EIATTR_CUDA_API_VERSION
	.align		4
        /*0000*/ 	.byte	0x04, 0x37
        /*0002*/ 	.short	(.L_8 - .L_7)
.L_7:
        /*0004*/ 	.word	0x00000082


	//----- nvinfo : EIATTR_KPARAM_INFO
	.align		4
.L_8:
        /*0008*/ 	.byte	0x04, 0x17
        /*000a*/ 	.short	(.L_10 - .L_9)
.L_9:
        /*000c*/ 	.word	0x00000000
        /*0010*/ 	.short	0x0003
        /*0012*/ 	.short	0x0010
        /*0014*/ 	.byte	0x00, 0xf5, 0x21, 0x00


	//----- nvinfo : EIATTR_KPARAM_INFO
	.align		4
.L_10:
        /*0018*/ 	.byte	0x04, 0x17
        /*001a*/ 	.short	(.L_12 - .L_11)
.L_11:
        /*001c*/ 	.word	0x00000000
        /*0020*/ 	.short	0x0002
        /*0022*/ 	.short	0x0008
        /*0024*/ 	.byte	0x00, 0xf0, 0x11, 0x00


	//----- nvinfo : EIATTR_KPARAM_INFO
	.align		4
.L_12:
        /*0028*/ 	.byte	0x04, 0x17
        /*002a*/ 	.short	(.L_14 - .L_13)
.L_13:
        /*002c*/ 	.word	0x00000000
        /*0030*/ 	.short	0x0001
        /*0032*/ 	.short	0x0004
        /*0034*/ 	.byte	0x00, 0xf0, 0x11, 0x00


	//----- nvinfo : EIATTR_KPARAM_INFO
	.align		4
.L_14:
        /*0038*/ 	.byte	0x04, 0x17
        /*003a*/ 	.short	(.L_16 - .L_15)
.L_15:
        /*003c*/ 	.word	0x00000000
        /*0040*/ 	.short	0x0000
        /*0042*/ 	.short	0x0000
        /*0044*/ 	.byte	0x00, 0xf0, 0x11, 0x00


	//----- nvinfo : EIATTR_SPARSE_MMA_MASK
	.align		4
.L_16:
        /*0048*/ 	.byte	0x03, 0x50
        /*004a*/ 	.short	0x0000


	//----- nvinfo : EIATTR_MAXREG_COUNT
	.align		4
        /*004c*/ 	.byte	0x03, 0x1b
        /*004e*/ 	.short	0x00ff


	//----- nvinfo : EIATTR_EXTERNS
	.align		4
        /*0050*/ 	.byte	0x04, 0x0f
        /*0052*/ 	.short	(.L_18 - .L_17)


	//   ....[0]....
	.align		4
.L_17:
        /*0054*/ 	.word	index@(vprintf)


	//----- nvinfo : EIATTR_MERCURY_ISA_VERSION
	.align		4
.L_18:
        /*0058*/ 	.byte	0x03, 0x5f
        /*005a*/ 	.short	0x0101


	//----- nvinfo : EIATTR_VRC_CTA_INIT_COUNT
	.align		4
        /*005c*/ 	.byte	0x02, 0x4a
	.zero		1
	.zero		1


	//----- nvinfo : EIATTR_SYSCALL_OFFSETS
	.align		4
        /*0060*/ 	.byte	0x04, 0x46
        /*0062*/ 	.short	(.L_20 - .L_19)


	//   ....[0]....
.L_19:
        /*0064*/ 	.word	0x000001c0


	//----- nvinfo : EIATTR_EXIT_INSTR_OFFSETS
	.align		4
.L_20:
        /*0068*/ 	.byte	0x04, 0x1c
        /*006a*/ 	.short	(.L_22 - .L_21)


	//   ....[0]....
.L_21:
        /*006c*/ 	.word	0x000000a0


	//   ....[1]....
        /*0070*/ 	.word	0x00000140


	//   ....[2]....
        /*0074*/ 	.word	0x000001d0


	//   ....[3]....
        /*0078*/ 	.word	0x00000230


	//   ....[4]....
        /*007c*/ 	.word	0x00000290


	//   ....[5]....
        /*0080*/ 	.word	0x00000330


	//----- nvinfo : EIATTR_CRS_STACK_SIZE
	.align		4
.L_22:
        /*0084*/ 	.byte	0x04, 0x1e
        /*0086*/ 	.short	(.L_24 - .L_23)
.L_23:
        /*0088*/ 	.word	0x00000000


	//----- nvinfo : EIATTR_CBANK_PARAM_SIZE
	.align		4
.L_24:
        /*008c*/ 	.byte	0x03, 0x19
        /*008e*/ 	.short	0x0018


	//----- nvinfo : EIATTR_PARAM_CBANK
	.align		4
        /*0090*/ 	.byte	0x04, 0x0a
        /*0092*/ 	.short	(.L_26 - .L_25)
	.align		4
.L_25:
        /*0094*/ 	.word	index@(.nv.constant0._Z8reordenaiiiPi)
        /*0098*/ 	.short	0x0380
        /*009a*/ 	.short	0x0018


	//----- nvinfo : EIATTR_SW_WAR
	.align		4
.L_26:
        /*009c*/ 	.byte	0x04, 0x36
        /*009e*/ 	.short	(.L_28 - .L_27)
.L_27:
        /*00a0*/ 	.word	0x00000008
.L_28:


//--------------------- .nv.callgraph             --------------------------
	.section	.nv.callgraph,"",@"SHT_CUDA_CALLGRAPH"
	.align	4
	.sectionentsize	8
	.align		4
        /*0000*/ 	.word	0x00000000
	.align		4
        /*0004*/ 	.word	0xffffffff
	.align		4
        /*0008*/ 	.word	index@(_Z8reordenaiiiPi)
	.align		4
        /*000c*/ 	.word	index@(vprintf)
	.align		4
        /*0010*/ 	.word	0x00000000
	.align		4
        /*0014*/ 	.word	0xfffffffe
	.align		4
        /*0018*/ 	.word	0x00000000
	.align		4
        /*001c*/ 	.word	0xfffffffd
	.align		4
        /*0020*/ 	.word	0x00000000
	.align		4
        /*0024*/ 	.word	0xfffffffc


//--------------------- .nv.constant4             --------------------------
	.section	.nv.constant4,"a",@progbits
	.align	8
	.align		8
.nv.constant4:
        /*0000*/ 	.dword	vprintf
	.align		8
        /*0008*/ 	.dword	$str


//--------------------- .text._Z8reordenaiiiPi    --------------------------
	.section	.text._Z8reordenaiiiPi,"ax",@progbits
	.align	128
        .global         _Z8reordenaiiiPi
        .type           _Z8reordenaiiiPi,@function
        .size           _Z8reordenaiiiPi,(.L_x_5 - _Z8reordenaiiiPi)
        .other          _Z8reordenaiiiPi,@"STO_CUDA_ENTRY STV_DEFAULT"
_Z8reordenaiiiPi:
.text._Z8reordenaiiiPi:
[----:B------:R-:W0:Y:S01]  /*0000*/  LDC R1, c[0x0][0x37c] ;  /* 0x0000df00ff017b82 */ /* 0x000e220000000800 */
[----:B------:R-:W1:Y:S01]  /*0010*/  S2R R7, SR_TID.X ;  /* 0x0000000000077919 */ /* 0x000e620000002100 */
[----:B------:R-:W2:Y:S01]  /*0020*/  LDCU UR7, c[0x0][0x380] ;  /* 0x00007000ff0777ac */ /* 0x000ea20008000800 */
[----:B------:R-:W1:Y:S01]  /*0030*/  S2R R0, SR_CTAID.X ;  /* 0x0000000000007919 */ /* 0x000e620000002500 */
[----:B------:R-:W1:Y:S01]  /*0040*/  LDCU UR6, c[0x0][0x360] ;  /* 0x00006c00ff0677ac */ /* 0x000e620008000800 */
[----:B------:R-:W3:Y:S01]  /*0050*/  LDCU.64 UR4, c[0x0][0x358] ;  /* 0x00006b00ff0477ac */ /* 0x000ee20008000a00 */
[----:B--2---:R-:W-:Y:S01]  /*0060*/  UISETP.GT.AND UP0, UPT, UR7, 0x3, UPT ;  /* 0x000000030700788c */ /* 0x004fe2000bf04270 */
[----:B-1----:R-:W-:-:S08]  /*0070*/  IMAD R7, R0, UR6, R7 ;  /* 0x0000000600077c24 */ /* 0x002fd0000f8e0207 */
[----:B---3--:R-:W-:Y:S05]  /*0080*/  BRA.U UP0, `(.L_x_0) ;  /* 0x00000001006c7547 */ /* 0x008fea000b800000 */
[----:B------:R-:W-:-:S13]  /*0090*/  ISETP.NE.AND P0, PT, R7, RZ, PT ;  /* 0x000000ff0700720c */ /* 0x000fda0003f05270 */
[----:B------:R-:W-:Y:S05]  /*00a0*/  @P0 EXIT ;  /* 0x000000000000094d */ /* 0x000fea0003800000 */
[----:B------:R-:W-:-:S09]  /*00b0*/  UISETP.NE.AND UP0, UPT, UR7, 0x2, UPT ;  /* 0x000000020700788c */ /* 0x000fd2000bf05270 */
[----:B------:R-:W-:Y:S05]  /*00c0*/  BRA.U !UP0, `(.L_x_1) ;  /* 0x0000000108447547 */ /* 0x000fea000b800000 */
[----:B------:R-:W-:-:S09]  /*00d0*/  UISETP.NE.AND UP0, UPT, UR7, 0x3, UPT ;  /* 0x000000030700788c */ /* 0x000fd2000bf05270 */
[----:B------:R-:W-:Y:S05]  /*00e0*/  BRA.U UP0, `(.L_x_2) ;  /* 0x0000000100187547 */ /* 0x000fea000b800000 */
[----:B------:R-:W1:Y:S02]  /*00f0*/  LDC.64 R2, c[0x0][0x390] ;  /* 0x0000e400ff027b82 */ /* 0x000e640000000a00 */
[----:B-1----:R-:W2:Y:S04]  /*0100*/  LDG.E R7, desc[UR4][R2.64+0x8] ;  /* 0x0000080402077981 */ /* 0x002ea8000c1e1900 */
[----:B------:R-:W3:Y:S04]  /*0110*/  LDG.E R5, desc[UR4][R2.64] ;  /* 0x0000000402057981 */ /* 0x000ee8000c1e1900 */
[----:B--2---:R-:W-:Y:S04]  /*0120*/  STG.E desc[UR4][R2.64], R7 ;  /* 0x0000000702007986 */ /* 0x004fe8000c101904 */
[----:B---3--:R-:W-:Y:S01]  /*0130*/  STG.E desc[UR4][R2.64+0x8], R5 ;  /* 0x0000080502007986 */ /* 0x008fe2000c101904 */
[----:B------:R-:W-:Y:S05]  /*0140*/  EXIT ;  /* 0x000000000000794d */ /* 0x000fea0003800000 */
.L_x_2:
[----:B------:R-:W-:Y:S01]  /*0150*/  MOV R0, 0x0 ;  /* 0x0000000000007802 */ /* 0x000fe20000000f00 */
[----:B------:R-:W1:Y:S01]  /*0160*/  LDCU.64 UR4, c[0x4][0x8] ;  /* 0x01000100ff0477ac */ /* 0x000e620008000a00 */
[----:B------:R-:W-:Y:S02]  /*0170*/  CS2R R6, SRZ ;  /* 0x0000000000067805 */ /* 0x000fe4000001ff00 */
[----:B------:R2:W3:Y:S01]  /*0180*/  LDC.64 R2, c[0x4][R0] ;  /* 0x0100000000027b82 */ /* 0x0004e20000000a00 */
[----:B-1----:R-:W-:Y:S02]  /*0190*/  IMAD.U32 R4, RZ, RZ, UR4 ;  /* 0x00000004ff047e24 */ /* 0x002fe4000f8e00ff */
[----:B--2---:R-:W-:-:S07]  /*01a0*/  IMAD.U32 R5, RZ, RZ, UR5 ;  /* 0x00000005ff057e24 */ /* 0x004fce000f8e00ff */
[----:B------:R-:W-:-:S07]  /*01b0*/  LEPC R20, `(.L_x_3) ;  /* 0x000000001014794e */ /* 0x000fce0000000000 */
[----:B0--3--:R-:W-:Y:S05]  /*01c0*/  CALL.ABS.NOINC R2 ;  /* 0x0000000002007343 */ /* 0x009fea0003c00000 */
.L_x_3:
[----:B------:R-:W-:Y:S05]  /*01d0*/  EXIT ;  /* 0x000000000000794d */ /* 0x000fea0003800000 */
.L_x_1:
[----:B------:R-:W1:Y:S02]  /*01e0*/  LDC.64 R2, c[0x0][0x390] ;  /* 0x0000e400ff027b82 */ /* 0x000e640000000a00 */
[----:B-1----:R-:W2:Y:S04]  /*01f0*/  LDG.E R7, desc[UR4][R2.64+0x4] ;  /* 0x0000040402077981 */ /* 0x002ea8000c1e1900 */
[----:B------:R-:W3:Y:S04]  /*0200*/  LDG.E R5, desc[UR4][R2.64] ;  /* 0x0000000402057981 */ /* 0x000ee8000c1e1900 */
[----:B--2---:R-:W-:Y:S04]  /*0210*/  STG.E desc[UR4][R2.64], R7 ;  /* 0x0000000702007986 */ /* 0x004fe8000c101904 */
[----:B---3--:R-:W-:Y:S01]  /*0220*/  STG.E desc[UR4][R2.64+0x4], R5 ;  /* 0x0000040502007986 */ /* 0x008fe2000c101904 */
[----:B------:R-:W-:Y:S05]  /*0230*/  EXIT ;  /* 0x000000000000794d */ /* 0x000fea0003800000 */
.L_x_0:
[----:B------:R-:W1:Y:S01]  /*0240*/  LDCU UR8, c[0x0][0x384] ;  /* 0x00007080ff0877ac */ /* 0x000e620008000800 */
[----:B------:R-:W-:Y:S01]  /*0250*/  VIADD R0, R7, 0x1 ;  /* 0x0000000107007836 */ /* 0x000fe20000000000 */
[----:B------:R-:W2:Y:S04]  /*0260*/  LDCU UR6, c[0x0][0x388] ;  /* 0x00007100ff0677ac */ /* 0x000ea80008000800 */
[----:B-1----:R-:W-:Y:S02]  /*0270*/  ISETP.EQ.AND P1, PT, R0, UR8, PT ;  /* 0x0000000800007c0c */ /* 0x002fe4000bf22270 */
[----:B--2---:R-:W-:-:S13]  /*0280*/  ISETP.LT.AND P0, PT, RZ, UR6, PT ;  /* 0x00000006ff007c0c */ /* 0x004fda000bf01270 */
[----:B------:R-:W-:Y:S05]  /*0290*/  @P0 EXIT P1 ;  /* 0x000000000000094d */ /* 0x000fea0000800000 */
[----:B------:R-:W1:Y:S01]  /*02a0*/  LDC.64 R2, c[0x0][0x390] ;  /* 0x0000e400ff027b82 */ /* 0x000e620000000a00 */
[----:B------:R-:W-:-:S05]  /*02b0*/  LOP3.LUT R0, RZ, R7, RZ, 0x33, !PT ;  /* 0x00000007ff007212 */ /* 0x000fca00078e33ff */
[----:B------:R-:W-:-:S04]  /*02c0*/  VIADD R5, R0, UR7 ;  /* 0x0000000700057c36 */ /* 0x000fc80008000000 */
[----:B-1----:R-:W-:-:S04]  /*02d0*/  IMAD.WIDE R4, R5, 0x4, R2 ;  /* 0x0000000405047825 */ /* 0x002fc800078e0202 */
[----:B------:R-:W-:Y:S01]  /*02e0*/  IMAD.WIDE R2, R7, 0x4, R2 ;  /* 0x0000000407027825 */ /* 0x000fe200078e0202 */
[----:B------:R-:W2:Y:S04]  /*02f0*/  LDG.E R9, desc[UR4][R4.64] ;  /* 0x0000000404097981 */ /* 0x000ea8000c1e1900 */
[----:B------:R-:W3:Y:S04]  /*0300*/  LDG.E R7, desc[UR4][R2.64] ;  /* 0x0000000402077981 */ /* 0x000ee8000c1e1900 */
[----:B--2---:R-:W-:Y:S04]  /*0310*/  STG.E desc[UR4][R2.64], R9 ;  /* 0x0000000902007986 */ /* 0x004fe8000c101904 */
[----:B---3--:R-:W-:Y:S01]  /*0320*/  STG.E desc[UR4][R4.64], R7 ;  /* 0x0000000704007986 */ /* 0x008fe2000c101904 */
[----:B------:R-:W-:Y:S05]  /*0330*/  EXIT ;  /* 0x000000000000794d */ /* 0x000fea0003800000 */
.L_x_4:
[----:B------:R-:W-:-:S00]  /*0340*/  BRA `(.L_x_4) ;  /* 0xfffffffc00fc7947 */ /* 0x000fc0000383ffff */
[----:B------:R-:W-:-:S00]  /*0350*/  NOP ;  /* 0x0000000000007918 */ /* 0x000fc00000000000 */
        /* <DEDUP_REMOVED lines=10> */
.L_x_5:


//--------------------- .nv.global.init           --------------------------
	.section	.nv.global.init,"aw",@progbits
.nv.global.init:
	.type		$str,@object
	.size		$str,(.L_0 - $str)
$str:
        /*0000*/ 	.byte	0x54, 0x61, 0x6d, 0x61, 0xc3, 0xb1, 0x6f, 0x20, 0x69, 0x6e, 0x76, 0x61, 0x6c, 0x69, 0x64, 0x6f
        /*0010*/ 	.byte	0x0a, 0x00
.L_0:


//--------------------- .nv.shared.reserved.0     --------------------------
	.section	.nv.shared.reserved.0,"aw",@nobits
	.weak		__nv_reservedSMEM_offset_0_alias
	.size		__nv_reservedSMEM_offset_0_alias, 0, 64
	.other		__nv_reservedSMEM_offset_0_alias,@"STO_CUDA_RESERVED_SHARED STV_DEFAULT"
__nv_reservedSMEM_offset_0_alias:
	.zero		0
	.zero		64


//--------------------- .nv.constant0._Z8reordenaiiiPi --------------------------
	.section	.nv.constant0._Z8reordenaiiiPi,"a",@progbits
	.sectionflags	@""
	.align	4
.nv.constant0._Z8reordenaiiiPi:
	.zero		920


//--------------------- SYMBOLS --------------------------

	.type		.nv.reservedSmem.offset0,@object
	.size		.nv.reservedSmem.offset0,0x4
	.type		vprintf,@function
